//
// Generated by NVIDIA NVVM Compiler
//
// Compiler Build ID: CL-36424714
// Cuda compilation tools, release 13.0, V13.0.88
// Based on NVVM 20.0.0
//

.version 9.0
.target sm_100
.address_size 64

	// .globl	_Z9posterizePKhPhmmi

.visible .entry _Z9posterizePKhPhmmi(
	.param .u64 .ptr .align 1 _Z9posterizePKhPhmmi_param_0,
	.param .u64 .ptr .align 1 _Z9posterizePKhPhmmi_param_1,
	.param .u64 _Z9posterizePKhPhmmi_param_2,
	.param .u64 _Z9posterizePKhPhmmi_param_3,
	.param .u32 _Z9posterizePKhPhmmi_param_4
)
{
	.reg .pred 	%p<10>;
	.reg .b16 	%rs<95>;
	.reg .b32 	%r<24>;
	.reg .b64 	%rd<24>;

	ld.param.u64 	%rd9, [_Z9posterizePKhPhmmi_param_0];
	ld.param.u64 	%rd10, [_Z9posterizePKhPhmmi_param_1];
	ld.param.u64 	%rd11, [_Z9posterizePKhPhmmi_param_2];
	ld.param.u64 	%rd12, [_Z9posterizePKhPhmmi_param_3];
	ld.param.u32 	%r13, [_Z9posterizePKhPhmmi_param_4];
	cvta.to.global.u64 	%rd1, %rd10;
	cvta.to.global.u64 	%rd2, %rd9;
	cvt.u32.u64 	%r14, %rd11;
	cvt.u32.u64 	%r15, %rd12;
	mul.lo.s32 	%r16, %r15, %r14;
	mul.lo.s32 	%r1, %r16, 3;
	setp.lt.s32 	%p1, %r1, 1;
	@%p1 bra 	$L__BB0_12;
	div.s32 	%r18, 256, %r13;
	cvt.u16.u32 	%rs1, %r18;
	shr.u16 	%rs3, %rs1, 15;
	add.s16 	%rs4, %rs1, %rs3;
	shr.s16 	%rs2, %rs4, 1;
	and.b32  	%r2, %r1, 7;
	setp.lt.u32 	%p2, %r1, 8;
	mov.b32 	%r22, 0;
	@%p2 bra 	$L__BB0_4;
	and.b32  	%r22, %r1, 2147483640;
	neg.s32 	%r20, %r22;
	add.s64 	%rd23, %rd2, 3;
	add.s64 	%rd22, %rd1, 3;
$L__BB0_3:
	.pragma "nounroll";
	ld.global.u8 	%rs5, [%rd23+-3];
	rem.s16 	%rs8, %rs5, %rs1;
	sub.s16 	%rs9, %rs2, %rs8;
	add.s16 	%rs10, %rs5, %rs9;
	st.global.u8 	[%rd22+-3], %rs10;
	ld.global.u8 	%rs11, [%rd23+-2];
	rem.s16 	%rs14, %rs11, %rs1;
	sub.s16 	%rs15, %rs2, %rs14;
	add.s16 	%rs16, %rs11, %rs15;
	st.global.u8 	[%rd22+-2], %rs16;
	ld.global.u8 	%rs17, [%rd23+-1];
	rem.s16 	%rs20, %rs17, %rs1;
	sub.s16 	%rs21, %rs2, %rs20;
	add.s16 	%rs22, %rs17, %rs21;
	st.global.u8 	[%rd22+-1], %rs22;
	ld.global.u8 	%rs23, [%rd23];
	rem.s16 	%rs26, %rs23, %rs1;
	sub.s16 	%rs27, %rs2, %rs26;
	add.s16 	%rs28, %rs23, %rs27;
	st.global.u8 	[%rd22], %rs28;
	ld.global.u8 	%rs29, [%rd23+1];
	rem.s16 	%rs32, %rs29, %rs1;
	sub.s16 	%rs33, %rs2, %rs32;
	add.s16 	%rs34, %rs29, %rs33;
	st.global.u8 	[%rd22+1], %rs34;
	ld.global.u8 	%rs35, [%rd23+2];
	rem.s16 	%rs38, %rs35, %rs1;
	sub.s16 	%rs39, %rs2, %rs38;
	add.s16 	%rs40, %rs35, %rs39;
	st.global.u8 	[%rd22+2], %rs40;
	ld.global.u8 	%rs41, [%rd23+3];
	rem.s16 	%rs44, %rs41, %rs1;
	sub.s16 	%rs45, %rs2, %rs44;
	add.s16 	%rs46, %rs41, %rs45;
	st.global.u8 	[%rd22+3], %rs46;
	ld.global.u8 	%rs47, [%rd23+4];
	rem.s16 	%rs50, %rs47, %rs1;
	sub.s16 	%rs51, %rs2, %rs50;
	add.s16 	%rs52, %rs47, %rs51;
	st.global.u8 	[%rd22+4], %rs52;
	add.s32 	%r20, %r20, 8;
	add.s64 	%rd23, %rd23, 8;
	add.s64 	%rd22, %rd22, 8;
	setp.ne.s32 	%p3, %r20, 0;
	@%p3 bra 	$L__BB0_3;
$L__BB0_4:
	setp.eq.s32 	%p4, %r2, 0;
	@%p4 bra 	$L__BB0_12;
	and.b32  	%r8, %r1, 3;
	setp.lt.u32 	%p5, %r2, 4;
	@%p5 bra 	$L__BB0_7;
	cvt.u64.u32 	%rd13, %r22;
	add.s64 	%rd14, %rd2, %rd13;
	ld.global.u8 	%rs53, [%rd14];
	rem.s16 	%rs56, %rs53, %rs1;
	sub.s16 	%rs57, %rs2, %rs56;
	add.s16 	%rs58, %rs53, %rs57;
	add.s64 	%rd15, %rd1, %rd13;
	st.global.u8 	[%rd15], %rs58;
	ld.global.u8 	%rs59, [%rd14+1];
	rem.s16 	%rs62, %rs59, %rs1;
	sub.s16 	%rs63, %rs2, %rs62;
	add.s16 	%rs64, %rs59, %rs63;
	st.global.u8 	[%rd15+1], %rs64;
	ld.global.u8 	%rs65, [%rd14+2];
	rem.s16 	%rs68, %rs65, %rs1;
	sub.s16 	%rs69, %rs2, %rs68;
	add.s16 	%rs70, %rs65, %rs69;
	st.global.u8 	[%rd15+2], %rs70;
	ld.global.u8 	%rs71, [%rd14+3];
	rem.s16 	%rs74, %rs71, %rs1;
	sub.s16 	%rs75, %rs2, %rs74;
	add.s16 	%rs76, %rs71, %rs75;
	st.global.u8 	[%rd15+3], %rs76;
	add.s32 	%r22, %r22, 4;
$L__BB0_7:
	setp.eq.s32 	%p6, %r8, 0;
	@%p6 bra 	$L__BB0_12;
	setp.eq.s32 	%p7, %r8, 1;
	@%p7 bra 	$L__BB0_10;
	cvt.u64.u32 	%rd16, %r22;
	add.s64 	%rd17, %rd2, %rd16;
	ld.global.u8 	%rs77, [%rd17];
	rem.s16 	%rs80, %rs77, %rs1;
	sub.s16 	%rs81, %rs2, %rs80;
	add.s16 	%rs82, %rs77, %rs81;
	add.s64 	%rd18, %rd1, %rd16;
	st.global.u8 	[%rd18], %rs82;
	ld.global.u8 	%rs83, [%rd17+1];
	rem.s16 	%rs86, %rs83, %rs1;
	sub.s16 	%rs87, %rs2, %rs86;
	add.s16 	%rs88, %rs83, %rs87;
	st.global.u8 	[%rd18+1], %rs88;
	add.s32 	%r22, %r22, 2;
$L__BB0_10:
	and.b32  	%r19, %r1, 1;
	setp.eq.b32 	%p8, %r19, 1;
	not.pred 	%p9, %p8;
	@%p9 bra 	$L__BB0_12;
	cvt.u64.u32 	%rd19, %r22;
	add.s64 	%rd20, %rd2, %rd19;
	ld.global.u8 	%rs89, [%rd20];
	rem.s16 	%rs92, %rs89, %rs1;
	sub.s16 	%rs93, %rs2, %rs92;
	add.s16 	%rs94, %rs89, %rs93;
	add.s64 	%rd21, %rd1, %rd19;
	st.global.u8 	[%rd21], %rs94;
$L__BB0_12:
	ret;

}


// ===== COMPILED SASS (sm_100) =====

	.target	sm_100

	.elftype	@"ET_EXEC"


//--------------------- .note.nv.tkinfo           --------------------------
	.section	.note.nv.tkinfo,"",@"SHT_NOTE"
	.sectionflags	@"SHF_NOTE_NV_TKINFO"
	.tkinfo
        /*0018*/ 	.word	0x00000002
        /*0030*/ 	.string	""
        /*0030*/ 	.string	"ptxas"
        /*0030*/ 	.string	"Cuda compilation tools, release 13.0, V13.0.88"
        /*0030*/ 	.string	"Build cuda_13.0.r13.0/compiler.36424714_0"
        /*0030*/ 	.string	"-arch sm_100 -m 64 "



//--------------------- .note.nv.cuinfo           --------------------------
	.section	.note.nv.cuinfo,"",@"SHT_NOTE"
	.sectionflags	@"SHF_NOTE_NV_CUINFO"
        /*0018*/ 	.short	0x0002
        /*001a*/ 	.short	0x0064
        /*001c*/ 	.short	0x0082
	.zero		2


//--------------------- .nv.info                  --------------------------
	.section	.nv.info,"",@"SHT_CUDA_INFO"
	.align	4


	//----- nvinfo : EIATTR_REGCOUNT
	.align		4
        /*0000*/ 	.byte	0x04, 0x2f
        /*0002*/ 	.short	(.L_1 - .L_0)
	.align		4
.L_0:
        /*0004*/ 	.word	index@(_Z9posterizePKhPhmmi)
        /*0008*/ 	.word	0x00000016


	//----- nvinfo : EIATTR_FRAME_SIZE
	.align		4
.L_1:
        /*000c*/ 	.byte	0x04, 0x11
        /*000e*/ 	.short	(.L_3 - .L_2)
	.align		4
.L_2:
        /*0010*/ 	.word	index@($__internal_0_$__cuda_sm20_rem_s16)
        /*0014*/ 	.word	0x00000000


	//----- nvinfo : EIATTR_FRAME_SIZE
	.align		4
.L_3:
        /*0018*/ 	.byte	0x04, 0x11
        /*001a*/ 	.short	(.L_5 - .L_4)
	.align		4
.L_4:
        /*001c*/ 	.word	index@(_Z9posterizePKhPhmmi)
        /*0020*/ 	.word	0x00000000


	//----- nvinfo : EIATTR_MIN_STACK_SIZE
	.align		4
.L_5:
        /*0024*/ 	.byte	0x04, 0x12
        /*0026*/ 	.short	(.L_7 - .L_6)
	.align		4
.L_6:
        /*0028*/ 	.word	index@(_Z9posterizePKhPhmmi)
        /*002c*/ 	.word	0x00000000
.L_7:


//--------------------- .nv.compat                --------------------------
	.section	.nv.compat,"",@"SHT_CUDA_COMPAT_INFO"
	.align	4
        /*0000*/ 	.byte	0x02, 0x09, 0x00, 0x00, 0x02, 0x02, 0x01, 0x00, 0x02, 0x05, 0x05, 0x00, 0x03, 0x07, 0x01, 0x01
        /*0010*/ 	.byte	0x02, 0x03, 0x00, 0x00, 0x02, 0x06, 0x01, 0x00, 0x04, 0x0b, 0x08, 0x00, 0x01, 0x00, 0x00, 0x00
        /*0020*/ 	.byte	0x00, 0x00, 0x00, 0x00


//--------------------- .nv.info._Z9posterizePKhPhmmi --------------------------
	.section	.nv.info._Z9posterizePKhPhmmi,"",@"SHT_CUDA_INFO"
	.sectionflags	@""
	.align	4


	//----- nvinfo : EIATTR_CUDA_API_VERSION
	.align		4
        /*0000*/ 	.byte	0x04, 0x37
        /*0002*/ 	.short	(.L_9 - .L_8)
.L_8:
        /*0004*/ 	.word	0x00000082


	//----- nvinfo : EIATTR_KPARAM_INFO
	.align		4
.L_9:
        /*0008*/ 	.byte	0x04, 0x17
        /*000a*/ 	.short	(.L_11 - .L_10)
.L_10:
        /*000c*/ 	.word	0x00000000
        /*0010*/ 	.short	0x0004
        /*0012*/ 	.short	0x0020
        /*0014*/ 	.byte	0x00, 0xf0, 0x11, 0x00


	//----- nvinfo : EIATTR_KPARAM_INFO
	.align		4
.L_11:
        /*0018*/ 	.byte	0x04, 0x17
        /*001a*/ 	.short	(.L_13 - .L_12)
.L_12:
        /*001c*/ 	.word	0x00000000
        /*0020*/ 	.short	0x0003
        /*0022*/ 	.short	0x0018
        /*0024*/ 	.byte	0x00, 0xf0, 0x21, 0x00


	//----- nvinfo : EIATTR_KPARAM_INFO
	.align		4
.L_13:
        /*0028*/ 	.byte	0x04, 0x17
        /*002a*/ 	.short	(.L_15 - .L_14)
.L_14:
        /*002c*/ 	.word	0x00000000
        /*0030*/ 	.short	0x0002
        /*0032*/ 	.short	0x0010
        /*0034*/ 	.byte	0x00, 0xf0, 0x21, 0x00


	//----- nvinfo : EIATTR_KPARAM_INFO
	.align		4
.L_15:
        /*0038*/ 	.byte	0x04, 0x17
        /*003a*/ 	.short	(.L_17 - .L_16)
.L_16:
        /*003c*/ 	.word	0x00000000
        /*0040*/ 	.short	0x0001
        /*0042*/ 	.short	0x0008
        /*0044*/ 	.byte	0x00, 0xf5, 0x21, 0x00


	//----- nvinfo : EIATTR_KPARAM_INFO
	.align		4
.L_17:
        /*0048*/ 	.byte	0x04, 0x17
        /*004a*/ 	.short	(.L_19 - .L_18)
.L_18:
        /*004c*/ 	.word	0x00000000
        /*0050*/ 	.short	0x0000
        /*0052*/ 	.short	0x0000
        /*0054*/ 	.byte	0x00, 0xf5, 0x21, 0x00


	//----- nvinfo : EIATTR_SPARSE_MMA_MASK
	.align		4
.L_19:
        /*0058*/ 	.byte	0x03, 0x50
        /*005a*/ 	.short	0x0000


	//----- nvinfo : EIATTR_MAXREG_COUNT
	.align		4
        /*005c*/ 	.byte	0x03, 0x1b
        /*005e*/ 	.short	0x00ff


	//----- nvinfo : EIATTR_MERCURY_ISA_VERSION
	.align		4
        /*0060*/ 	.byte	0x03, 0x5f
        /*0062*/ 	.short	0x0101


	//----- nvinfo : EIATTR_VRC_CTA_INIT_COUNT
	.align		4
        /*0064*/ 	.byte	0x02, 0x4a
	.zero		1
	.zero		1


	//----- nvinfo : EIATTR_EXIT_INSTR_OFFSETS
	.align		4
        /*0068*/ 	.byte	0x04, 0x1c
        /*006a*/ 	.short	(.L_21 - .L_20)


	//   ....[0]....
.L_20:
        /*006c*/ 	.word	0x00000060


	//   ....[1]....
        /*0070*/ 	.word	0x000007c0


	//   ....[2]....
        /*0074*/ 	.word	0x00000a80


	//   ....[3]....
        /*0078*/ 	.word	0x00000c40


	//   ....[4]....
        /*007c*/ 	.word	0x00000d30


	//----- nvinfo : EIATTR_CRS_STACK_SIZE
	.align		4
.L_21:
        /*0080*/ 	.byte	0x04, 0x1e
        /*0082*/ 	.short	(.L_23 - .L_22)
.L_22:
        /*0084*/ 	.word	0x00000000


	//----- nvinfo : EIATTR_CBANK_PARAM_SIZE
	.align		4
.L_23:
        /*0088*/ 	.byte	0x03, 0x19
        /*008a*/ 	.short	0x0024


	//----- nvinfo : EIATTR_PARAM_CBANK
	.align		4
        /*008c*/ 	.byte	0x04, 0x0a
        /*008e*/ 	.short	(.L_25 - .L_24)
	.align		4
.L_24:
        /*0090*/ 	.word	index@(.nv.constant0._Z9posterizePKhPhmmi)
        /*0094*/ 	.short	0x0380
        /*0096*/ 	.short	0x0024


	//----- nvinfo : EIATTR_SW_WAR
	.align		4
.L_25:
        /*0098*/ 	.byte	0x04, 0x36
        /*009a*/ 	.short	(.L_27 - .L_26)
.L_26:
        /*009c*/ 	.word	0x00000008
.L_27:


//--------------------- .nv.callgraph             --------------------------
	.section	.nv.callgraph,"",@"SHT_CUDA_CALLGRAPH"
	.align	4
	.sectionentsize	8
	.align		4
        /*0000*/ 	.word	0x00000000
	.align		4
        /*0004*/ 	.word	0xffffffff
	.align		4
        /*0008*/ 	.word	0x00000000
	.align		4
        /*000c*/ 	.word	0xfffffffe
	.align		4
        /*0010*/ 	.word	0x00000000
	.align		4
        /*0014*/ 	.word	0xfffffffd
	.align		4
        /*0018*/ 	.word	0x00000000
	.align		4
        /*001c*/ 	.word	0xfffffffc


//--------------------- .text._Z9posterizePKhPhmmi --------------------------
	.section	.text._Z9posterizePKhPhmmi,"ax",@progbits
	.align	128
        .global         _Z9posterizePKhPhmmi
        .type           _Z9posterizePKhPhmmi,@function
        .size           _Z9posterizePKhPhmmi,(.L_x_5 - _Z9posterizePKhPhmmi)
        .other          _Z9posterizePKhPhmmi,@"STO_CUDA_ENTRY STV_DEFAULT"
_Z9posterizePKhPhmmi:
.text._Z9posterizePKhPhmmi:
[----:B------:R-:W-:Y:S08]  /*0000*/  LDC R1, c[0x0][0x37c] ;  /* 0x0000df00ff017b82 */ /* 0x000ff00000000800 */
[----:B------:R-:W0:Y:S01]  /*0010*/  LDC R0, c[0x0][0x390] ;  /* 0x0000e400ff007b82 */ /* 0x000e220000000800 */
[----:B------:R-:W0:Y:S02]  /*0020*/  LDCU UR4, c[0x0][0x398] ;  /* 0x00007300ff0477ac */ /* 0x000e240008000800 */
[----:B0-----:R-:W-:-:S04]  /*0030*/  IMAD R0, R0, UR4, RZ ;  /* 0x0000000400007c24 */ /* 0x001fc8000f8e02ff */
[----:B------:R-:W-:-:S05]  /*0040*/  IMAD R0, R0, 0x3, RZ ;  /* 0x0000000300007824 */ /* 0x000fca00078e02ff */
[----:B------:R-:W-:-:S13]  /*0050*/  ISETP.GE.AND P0, PT, R0, 0x1, PT ;  /* 0x000000010000780c */ /* 0x000fda0003f06270 */
[----:B------:R-:W-:Y:S05]  /*0060*/  @!P0 EXIT ;  /* 0x000000000000894d */ /* 0x000fea0003800000 */
[----:B------:R-:W0:Y:S01]  /*0070*/  LDC R7, c[0x0][0x3a0] ;  /* 0x0000e800ff077b82 */ /* 0x000e220000000800 */
[----:B------:R-:W1:Y:S01]  /*0080*/  LDCU.64 UR12, c[0x0][0x358] ;  /* 0x00006b00ff0c77ac */ /* 0x000e620008000a00 */
[----:B------:R-:W-:Y:S02]  /*0090*/  LOP3.LUT R16, R0, 0x7, RZ, 0xc0, !PT ;  /* 0x0000000700107812 */ /* 0x000fe400078ec0ff */
[----:B0-----:R-:W-:-:S04]  /*00a0*/  IABS R6, R7 ;  /* 0x0000000700067213 */ /* 0x001fc80000000000 */
[----:B------:R-:W0:Y:S08]  /*00b0*/  I2F.RP R4, R6 ;  /* 0x0000000600047306 */ /* 0x000e300000209400 */
[----:B0-----:R-:W0:Y:S02]  /*00c0*/  MUFU.RCP R4, R4 ;  /* 0x0000000400047308 */ /* 0x001e240000001000 */
[----:B0-----:R-:W-:-:S06]  /*00d0*/  VIADD R2, R4, 0xffffffe ;  /* 0x0ffffffe04027836 */ /* 0x001fcc0000000000 */
[----:B------:R0:W2:Y:S02]  /*00e0*/  F2I.FTZ.U32.TRUNC.NTZ R3, R2 ;  /* 0x0000000200037305 */ /* 0x0000a4000021f000 */
[----:B0-----:R-:W-:Y:S02]  /*00f0*/  IMAD.MOV.U32 R2, RZ, RZ, RZ ;  /* 0x000000ffff027224 */ /* 0x001fe400078e00ff */
[----:B--2---:R-:W-:-:S04]  /*0100*/  IMAD.MOV R5, RZ, RZ, -R3 ;  /* 0x000000ffff057224 */ /* 0x004fc800078e0a03 */
[----:B------:R-:W-:-:S04]  /*0110*/  IMAD R5, R5, R6, RZ ;  /* 0x0000000605057224 */ /* 0x000fc800078e02ff */
[----:B------:R-:W-:-:S06]  /*0120*/  IMAD.HI.U32 R3, R3, R5, R2 ;  /* 0x0000000503037227 */ /* 0x000fcc00078e0002 */
[----:B------:R-:W-:-:S04]  /*0130*/  IMAD.HI.U32 R2, R3, 0x100, RZ ;  /* 0x0000010003027827 */ /* 0x000fc800078e00ff */
[----:B------:R-:W-:-:S04]  /*0140*/  IMAD.MOV R3, RZ, RZ, -R2 ;  /* 0x000000ffff037224 */ /* 0x000fc800078e0a02 */
[----:B------:R-:W-:-:S05]  /*0150*/  IMAD R3, R6, R3, 0x100 ;  /* 0x0000010006037424 */ /* 0x000fca00078e0203 */
[----:B------:R-:W-:-:S13]  /*0160*/  ISETP.GT.U32.AND P2, PT, R6, R3, PT ;  /* 0x000000030600720c */ /* 0x000fda0003f44070 */
[----:B------:R-:W-:Y:S02]  /*0170*/  @!P2 IMAD.IADD R3, R3, 0x1, -R6 ;  /* 0x000000010303a824 */ /* 0x000fe400078e0a06 */
[----:B------:R-:W-:Y:S01]  /*0180*/  @!P2 VIADD R2, R2, 0x1 ;  /* 0x000000010202a836 */ /* 0x000fe20000000000 */
[----:B------:R-:W-:Y:S02]  /*0190*/  ISETP.NE.AND P2, PT, R7, RZ, PT ;  /* 0x000000ff0700720c */ /* 0x000fe40003f45270 */
[----:B------:R-:W-:Y:S02]  /*01a0*/  ISETP.GE.U32.AND P0, PT, R3, R6, PT ;  /* 0x000000060300720c */ /* 0x000fe40003f06070 */
[----:B------:R-:W-:-:S04]  /*01b0*/  LOP3.LUT R3, R7, 0x100, RZ, 0x3c, !PT ;  /* 0x0000010007037812 */ /* 0x000fc800078e3cff */
[----:B------:R-:W-:-:S07]  /*01c0*/  ISETP.GE.AND P1, PT, R3, RZ, PT ;  /* 0x000000ff0300720c */ /* 0x000fce0003f26270 */
[----:B------:R-:W-:Y:S01]  /*01d0*/  @P0 VIADD R2, R2, 0x1 ;  /* 0x0000000102020836 */ /* 0x000fe20000000000 */
[----:B------:R-:W-:-:S05]  /*01e0*/  ISETP.GE.U32.AND P0, PT, R0, 0x8, PT ;  /* 0x000000080000780c */ /* 0x000fca0003f06070 */
[----:B------:R-:W-:Y:S01]  /*01f0*/  @!P1 IMAD.MOV R2, RZ, RZ, -R2 ;  /* 0x000000ffff029224 */ /* 0x000fe200078e0a02 */
[----:B------:R-:W-:-:S04]  /*0200*/  @!P2 LOP3.LUT R2, RZ, R7, RZ, 0x33, !PT ;  /* 0x00000007ff02a212 */ /* 0x000fc800078e33ff */
[----:B------:R-:W-:-:S04]  /*0210*/  LOP3.LUT R3, R2, 0xffff, RZ, 0xc0, !PT ;  /* 0x0000ffff02037812 */ /* 0x000fc800078ec0ff */
[----:B------:R-:W-:-:S04]  /*0220*/  LEA.HI R3, R3, R2, RZ, 0x11 ;  /* 0x0000000203037211 */ /* 0x000fc800078f88ff */
[----:B------:R-:W-:Y:S01]  /*0230*/  PRMT R4, R3, 0x9910, RZ ;  /* 0x0000991003047816 */ /* 0x000fe200000000ff */
[----:B------:R-:W-:-:S03]  /*0240*/  IMAD.MOV.U32 R3, RZ, RZ, RZ ;  /* 0x000000ffff037224 */ /* 0x000fc600078e00ff */
[----:B------:R-:W-:Y:S01]  /*0250*/  SHF.R.S32.HI R4, RZ, 0x1, R4 ;  /* 0x00000001ff047819 */ /* 0x000fe20000011404 */
[----:B-1----:R-:W-:Y:S06]  /*0260*/  @!P0 BRA `(.L_x_0) ;  /* 0x0000000400508947 */ /* 0x002fec0003800000 */
[----:B------:R-:W0:Y:S01]  /*0270*/  LDCU.128 UR8, c[0x0][0x380] ;  /* 0x00007000ff0877ac */ /* 0x000e220008000c00 */
[----:B------:R-:W-:-:S05]  /*0280*/  LOP3.LUT R3, R0, 0x7ffffff8, RZ, 0xc0, !PT ;  /* 0x7ffffff800037812 */ /* 0x000fca00078ec0ff */
[----:B------:R-:W-:Y:S01]  /*0290*/  IMAD.MOV R17, RZ, RZ, -R3 ;  /* 0x000000ffff117224 */ /* 0x000fe200078e0a03 */
[----:B0-----:R-:W-:Y:S02]  /*02a0*/  UIADD3 UR6, UP0, UPT, UR8, 0x3, URZ ;  /* 0x0000000308067890 */ /* 0x001fe4000ff1e0ff */
[----:B------:R-:W-:Y:S02]  /*02b0*/  UIADD3 UR4, UP1, UPT, UR10, 0x3, URZ ;  /* 0x000000030a047890 */ /* 0x000fe4000ff3e0ff */
[----:B------:R-:W-:Y:S02]  /*02c0*/  UIADD3.X UR7, UPT, UPT, URZ, UR9, URZ, UP0, !UPT ;  /* 0x00000009ff077290 */ /* 0x000fe400087fe4ff */
[----:B------:R-:W-:Y:S01]  /*02d0*/  UIADD3.X UR5, UPT, UPT, URZ, UR11, URZ, UP1, !UPT ;  /* 0x0000000bff057290 */ /* 0x000fe20008ffe4ff */
[----:B------:R-:W-:Y:S02]  /*02e0*/  IMAD.U32 R12, RZ, RZ, UR6 ;  /* 0x00000006ff0c7e24 */ /* 0x000fe4000f8e00ff */
[----:B------:R-:W-:-:S02]  /*02f0*/  IMAD.U32 R6, RZ, RZ, UR4 ;  /* 0x00000004ff067e24 */ /* 0x000fc4000f8e00ff */
[----:B------:R-:W-:Y:S02]  /*0300*/  IMAD.U32 R13, RZ, RZ, UR7 ;  /* 0x00000007ff0d7e24 */ /* 0x000fe4000f8e00ff */
[----:B------:R-:W-:-:S07]  /*0310*/  IMAD.U32 R7, RZ, RZ, UR5 ;  /* 0x00000005ff077e24 */ /* 0x000fce000f8e00ff */
.L_x_1:
[----:B0-----:R0:W5:Y:S01]  /*0320*/  LDG.E.U8 R11, desc[UR12][R12.64+-0x3] ;  /* 0xfffffd0c0c0b7981 */ /* 0x001162000c1e1100 */
[----:B------:R-:W-:Y:S01]  /*0330*/  IMAD.MOV.U32 R14, RZ, RZ, R6 ;  /* 0x000000ffff0e7224 */ /* 0x000fe200078e0006 */
[----:B------:R-:W-:Y:S01]  /*0340*/  PRMT R5, R2, 0x9910, RZ ;  /* 0x0000991002057816 */ /* 0x000fe200000000ff */
[----:B------:R-:W-:Y:S01]  /*0350*/  IMAD.MOV.U32 R15, RZ, RZ, R7 ;  /* 0x000000ffff0f7224 */ /* 0x000fe200078e0007 */
[----:B------:R-:W-:-:S07]  /*0360*/  MOV R6, 0x380 ;  /* 0x0000038000067802 */ /* 0x000fce0000000f00 */
[----:B0----5:R-:W-:Y:S05]  /*0370*/  CALL.REL.NOINC `($__internal_0_$__cuda_sm20_rem_s16) ;  /* 0x0000000800707944 */ /* 0x021fea0003c00000 */
[----:B------:R-:W-:-:S05]  /*0380*/  IMAD.MOV R7, RZ, RZ, -R8 ;  /* 0x000000ffff077224 */ /* 0x000fca00078e0a08 */
[----:B------:R-:W-:-:S04]  /*0390*/  PRMT R7, R7, 0x7710, RZ ;  /* 0x0000771007077816 */ /* 0x000fc800000000ff */
[----:B------:R-:W-:-:S05]  /*03a0*/  IADD3 R7, PT, PT, R11, R4, R7 ;  /* 0x000000040b077210 */ /* 0x000fca0007ffe007 */
[----:B------:R0:W-:Y:S04]  /*03b0*/  STG.E.U8 desc[UR12][R14.64+-0x3], R7 ;  /* 0xfffffd070e007986 */ /* 0x0001e8000c10110c */
[----:B------:R0:W5:Y:S01]  /*03c0*/  LDG.E.U8 R11, desc[UR12][R12.64+-0x2] ;  /* 0xfffffe0c0c0b7981 */ /* 0x000162000c1e1100 */
[----:B------:R-:W-:Y:S02]  /*03d0*/  PRMT R5, R2, 0x9910, RZ ;  /* 0x0000991002057816 */ /* 0x000fe400000000ff */
        /* <DEDUP_REMOVED lines=50> */
[----:B------:R-:W-:Y:S01]  /*0700*/  IMAD.MOV R5, RZ, RZ, -R8 ;  /* 0x000000ffff057224 */ /* 0x000fe200078e0a08 */
[----:B------:R-:W-:Y:S01]  /*0710*/  IADD3 R12, P1, PT, R12, 0x8, RZ ;  /* 0x000000080c0c7810 */ /* 0x000fe20007f3e0ff */
[----:B------:R-:W-:Y:S01]  /*0720*/  VIADD R17, R17, 0x8 ;  /* 0x0000000811117836 */ /* 0x000fe20000000000 */
[----:B------:R-:W-:Y:S02]  /*0730*/  IADD3 R6, P2, PT, R14, 0x8, RZ ;  /* 0x000000080e067810 */ /* 0x000fe40007f5e0ff */
[----:B------:R-:W-:Y:S01]  /*0740*/  PRMT R5, R5, 0x7710, RZ ;  /* 0x0000771005057816 */ /* 0x000fe200000000ff */
[----:B------:R-:W-:Y:S01]  /*0750*/  IMAD.X R13, RZ, RZ, R13, P1 ;  /* 0x000000ffff0d7224 */ /* 0x000fe200008e060d */
[----:B------:R-:W-:Y:S01]  /*0760*/  ISETP.NE.AND P0, PT, R17, RZ, PT ;  /* 0x000000ff1100720c */ /* 0x000fe20003f05270 */
[----:B------:R-:W-:Y:S01]  /*0770*/  IMAD.X R7, RZ, RZ, R15, P2 ;  /* 0x000000ffff077224 */ /* 0x000fe200010e060f */
[----:B------:R-:W-:-:S05]  /*0780*/  IADD3 R11, PT, PT, R11, R4, R5 ;  /* 0x000000040b0b7210 */ /* 0x000fca0007ffe005 */
[----:B------:R0:W-:Y:S06]  /*0790*/  STG.E.U8 desc[UR12][R14.64+0x4], R11 ;  /* 0x0000040b0e007986 */ /* 0x0001ec000c10110c */
[----:B------:R-:W-:Y:S05]  /*07a0*/  @P0 BRA `(.L_x_1) ;  /* 0xfffffff800dc0947 */ /* 0x000fea000383ffff */
.L_x_0:
[----:B------:R-:W-:-:S13]  /*07b0*/  ISETP.NE.AND P0, PT, R16, RZ, PT ;  /* 0x000000ff1000720c */ /* 0x000fda0003f05270 */
[----:B------:R-:W-:Y:S05]  /*07c0*/  @!P0 EXIT ;  /* 0x000000000000894d */ /* 0x000fea0003800000 */
[----:B------:R-:W-:Y:S02]  /*07d0*/  ISETP.GE.U32.AND P0, PT, R16, 0x4, PT ;  /* 0x000000041000780c */ /* 0x000fe40003f06070 */
[----:B------:R-:W-:-:S11]  /*07e0*/  LOP3.LUT R16, R0, 0x3, RZ, 0xc0, !PT ;  /* 0x0000000300107812 */ /* 0x000fd600078ec0ff */
[----:B------:R-:W-:Y:S05]  /*07f0*/  @!P0 BRA `(.L_x_2) ;  /* 0x00000000009c8947 */ /* 0x000fea0003800000 */
[----:B------:R-:W1:Y:S02]  /*0800*/  LDCU.64 UR4, c[0x0][0x380] ;  /* 0x00007000ff0477ac */ /* 0x000e640008000a00 */
[----:B-1----:R-:W-:-:S05]  /*0810*/  IADD3 R12, P0, PT, R3, UR4, RZ ;  /* 0x00000004030c7c10 */ /* 0x002fca000ff1e0ff */
[----:B------:R-:W-:-:S05]  /*0820*/  IMAD.X R13, RZ, RZ, UR5, P0 ;  /* 0x00000005ff0d7e24 */ /* 0x000fca00080e06ff */
[----:B0-----:R0:W5:Y:S01]  /*0830*/  LDG.E.U8 R11, desc[UR12][R12.64] ;  /* 0x0000000c0c0b7981 */ /* 0x001162000c1e1100 */
[----:B------:R-:W-:Y:S02]  /*0840*/  PRMT R5, R2, 0x9910, RZ ;  /* 0x0000991002057816 */ /* 0x000fe400000000ff */
[----:B------:R-:W-:-:S07]  /*0850*/  MOV R6, 0x870 ;  /* 0x0000087000067802 */ /* 0x000fce0000000f00 */
[----:B0----5:R-:W-:Y:S05]  /*0860*/  CALL.REL.NOINC `($__internal_0_$__cuda_sm20_rem_s16) ;  /* 0x0000000400347944 */ /* 0x021fea0003c00000 */
[----:B------:R-:W0:Y:S01]  /*0870*/  LDCU.64 UR4, c[0x0][0x388] ;  /* 0x00007100ff0477ac */ /* 0x000e220008000a00 */
[----:B------:R-:W-:-:S05]  /*0880*/  IMAD.MOV R7, RZ, RZ, -R8 ;  /* 0x000000ffff077224 */ /* 0x000fca00078e0a08 */
[----:B------:R-:W-:-:S04]  /*0890*/  PRMT R7, R7, 0x7710, RZ ;  /* 0x0000771007077816 */ /* 0x000fc800000000ff */
[----:B------:R-:W-:Y:S02]  /*08a0*/  IADD3 R7, PT, PT, R11, R4, R7 ;  /* 0x000000040b077210 */ /* 0x000fe40007ffe007 */
[----:B0-----:R-:W-:-:S05]  /*08b0*/  IADD3 R14, P0, PT, R3, UR4, RZ ;  /* 0x00000004030e7c10 */ /* 0x001fca000ff1e0ff */
[----:B------:R-:W-:-:S05]  /*08c0*/  IMAD.X R15, RZ, RZ, UR5, P0 ;  /* 0x00000005ff0f7e24 */ /* 0x000fca00080e06ff */
        /* <DEDUP_REMOVED lines=21> */
[----:B------:R-:W-:Y:S02]  /*0a20*/  IMAD.MOV R5, RZ, RZ, -R8 ;  /* 0x000000ffff057224 */ /* 0x000fe400078e0a08 */
[----:B------:R-:W-:-:S03]  /*0a30*/  VIADD R3, R3, 0x4 ;  /* 0x0000000403037836 */ /* 0x000fc60000000000 */
[----:B------:R-:W-:-:S04]  /*0a40*/  PRMT R5, R5, 0x7710, RZ ;  /* 0x0000771005057816 */ /* 0x000fc800000000ff */
[----:B------:R-:W-:-:S05]  /*0a50*/  IADD3 R11, PT, PT, R11, R4, R5 ;  /* 0x000000040b0b7210 */ /* 0x000fca0007ffe005 */
[----:B------:R1:W-:Y:S02]  /*0a60*/  STG.E.U8 desc[UR12][R14.64+0x3], R11 ;  /* 0x0000030b0e007986 */ /* 0x0003e4000c10110c */
.L_x_2:
[----:B------:R-:W-:-:S13]  /*0a70*/  ISETP.NE.AND P0, PT, R16, RZ, PT ;  /* 0x000000ff1000720c */ /* 0x000fda0003f05270 */
[----:B------:R-:W-:Y:S05]  /*0a80*/  @!P0 EXIT ;  /* 0x000000000000894d */ /* 0x000fea0003800000 */
[----:B------:R-:W-:-:S13]  /*0a90*/  ISETP.NE.AND P0, PT, R16, 0x1, PT ;  /* 0x000000011000780c */ /* 0x000fda0003f05270 */
[----:B------:R-:W-:Y:S05]  /*0aa0*/  @!P0 BRA `(.L_x_3) ;  /* 0x00000000005c8947 */ /* 0x000fea0003800000 */
[----:B------:R-:W2:Y:S02]  /*0ab0*/  LDCU.64 UR4, c[0x0][0x380] ;  /* 0x00007000ff0477ac */ /* 0x000ea40008000a00 */
[----:B--2---:R-:W-:-:S05]  /*0ac0*/  IADD3 R12, P0, PT, R3, UR4, RZ ;  /* 0x00000004030c7c10 */ /* 0x004fca000ff1e0ff */
[----:B------:R-:W-:-:S05]  /*0ad0*/  IMAD.X R13, RZ, RZ, UR5, P0 ;  /* 0x00000005ff0d7e24 */ /* 0x000fca00080e06ff */
[----:B01----:R0:W5:Y:S01]  /*0ae0*/  LDG.E.U8 R11, desc[UR12][R12.64] ;  /* 0x0000000c0c0b7981 */ /* 0x003162000c1e1100 */
        /* <DEDUP_REMOVED lines=19> */
.L_x_3:
[----:B------:R-:W-:-:S04]  /*0c20*/  LOP3.LUT R0, R0, 0x1, RZ, 0xc0, !PT ;  /* 0x0000000100007812 */ /* 0x000fc800078ec0ff */
[----:B------:R-:W-:-:S13]  /*0c30*/  ISETP.NE.U32.AND P0, PT, R0, 0x1, PT ;  /* 0x000000010000780c */ /* 0x000fda0003f05070 */
[----:B------:R-:W-:Y:S05]  /*0c40*/  @P0 EXIT ;  /* 0x000000000000094d */ /* 0x000fea0003800000 */
[----:B------:R-:W3:Y:S01]  /*0c50*/  LDCU.64 UR4, c[0x0][0x380] ;  /* 0x00007000ff0477ac */ /* 0x000ee20008000a00 */
[----:B------:R-:W-:Y:S02]  /*0c60*/  PRMT R5, R2, 0x9910, RZ ;  /* 0x0000991002057816 */ /* 0x000fe400000000ff */
[----:B---3--:R-:W-:-:S05]  /*0c70*/  IADD3 R6, P0, PT, R3, UR4, RZ ;  /* 0x0000000403067c10 */ /* 0x008fca000ff1e0ff */
[----:B------:R-:W-:-:S05]  /*0c80*/  IMAD.X R7, RZ, RZ, UR5, P0 ;  /* 0x00000005ff077e24 */ /* 0x000fca00080e06ff */
[----:B012---:R0:W5:Y:S02]  /*0c90*/  LDG.E.U8 R11, desc[UR12][R6.64] ;  /* 0x0000000c060b7981 */ /* 0x007164000c1e1100 */
[----:B0-----:R-:W-:-:S07]  /*0ca0*/  MOV R6, 0xcc0 ;  /* 0x00000cc000067802 */ /* 0x001fce0000000f00 */
[----:B-----5:R-:W-:Y:S05]  /*0cb0*/  CALL.REL.NOINC `($__internal_0_$__cuda_sm20_rem_s16) ;  /* 0x0000000000207944 */ /* 0x020fea0003c00000 */
[----:B------:R-:W0:Y:S01]  /*0cc0*/  LDCU.64 UR4, c[0x0][0x388] ;  /* 0x00007100ff0477ac */ /* 0x000e220008000a00 */
[----:B------:R-:W-:-:S05]  /*0cd0*/  IMAD.MOV R0, RZ, RZ, -R8 ;  /* 0x000000ffff007224 */ /* 0x000fca00078e0a08 */
[----:B------:R-:W-:-:S04]  /*0ce0*/  PRMT R0, R0, 0x7710, RZ ;  /* 0x0000771000007816 */ /* 0x000fc800000000ff */
[----:B------:R-:W-:Y:S02]  /*0cf0*/  IADD3 R11, PT, PT, R11, R4, R0 ;  /* 0x000000040b0b7210 */ /* 0x000fe40007ffe000 */
[----:B0-----:R-:W-:-:S05]  /*0d00*/  IADD3 R2, P0, PT, R3, UR4, RZ ;  /* 0x0000000403027c10 */ /* 0x001fca000ff1e0ff */
[----:B------:R-:W-:-:S05]  /*0d10*/  IMAD.X R3, RZ, RZ, UR5, P0 ;  /* 0x00000005ff037e24 */ /* 0x000fca00080e06ff */
[----:B------:R-:W-:Y:S01]  /*0d20*/  STG.E.U8 desc[UR12][R2.64], R11 ;  /* 0x0000000b02007986 */ /* 0x000fe2000c10110c */
[----:B------:R-:W-:Y:S05]  /*0d30*/  EXIT ;  /* 0x000000000000794d */ /* 0x000fea0003800000 */
        .weak           $__internal_0_$__cuda_sm20_rem_s16
        .type           $__internal_0_$__cuda_sm20_rem_s16,@function
        .size           $__internal_0_$__cuda_sm20_rem_s16,(.L_x_5 - $__internal_0_$__cuda_sm20_rem_s16)
$__internal_0_$__cuda_sm20_rem_s16:
[----:B------:R-:W-:-:S05]  /*0d40*/  IABS R7, R5 ;  /* 0x0000000500077213 */ /* 0x000fca0000000000 */
[----:B------:R-:W-:Y:S02]  /*0d50*/  IMAD.MOV.U32 R19, RZ, RZ, R7 ;  /* 0x000000ffff137224 */ /* 0x000fe400078e0007 */
[----:B------:R-:W-:Y:S02]  /*0d60*/  IMAD.MOV.U32 R7, RZ, RZ, 0x4b800000 ;  /* 0x4b800000ff077424 */ /* 0x000fe400078e00ff */
[----:B------:R-:W0:Y:S02]  /*0d70*/  I2F.U16 R8, R19 ;  /* 0x0000001300087306 */ /* 0x000e240000101000 */
[C---:B0-----:R-:W-:Y:S02]  /*0d80*/  FSETP.GEU.AND P1, PT, |R8|.reuse, 1.175494350822287508e-38, PT ;  /* 0x008000000800780b */ /* 0x041fe40003f2e200 */
[----:B------:R-:W-:Y:S02]  /*0d90*/  FSETP.GT.AND P0, PT, |R8|, 8.50705917302346158658e+37, PT ;  /* 0x7e8000000800780b */ /* 0x000fe40003f04200 */
[----:B------:R-:W-:-:S04]  /*0da0*/  FSEL R7, R7, 1, !P1 ;  /* 0x3f80000007077808 */ /* 0x000fc80004800000 */
[----:B------:R-:W-:Y:S02]  /*0db0*/  FSEL R9, R7, 0.25, !P0 ;  /* 0x3e80000007097808 */ /* 0x000fe40004000000 */
[----:B------:R-:W-:Y:S02]  /*0dc0*/  IABS R7, R11 ;  /* 0x0000000b00077213 */ /* 0x000fe40000000000 */
[----:B------:R-:W-:Y:S01]  /*0dd0*/  ISETP.NE.AND P0, PT, R5, RZ, PT ;  /* 0x000000ff0500720c */ /* 0x000fe20003f05270 */
[----:B------:R-:W-:Y:S02]  /*0de0*/  FMUL R18, R8, R9 ;  /* 0x0000000908127220 */ /* 0x000fe40000400000 */
[----:B------:R-:W-:Y:S08]  /*0df0*/  I2F.U16.RZ R8, R7 ;  /* 0x0000000700087306 */ /* 0x000ff0000010d000 */
[----:B------:R-:W0:Y:S02]  /*0e00*/  MUFU.RCP R10, R18 ;  /* 0x00000012000a7308 */ /* 0x000e240000001000 */
[----:B0-----:R-:W-:-:S04]  /*0e10*/  FMUL R10, R9, R10 ;  /* 0x0000000a090a7220 */ /* 0x001fc80000400000 */
[----:B------:R-:W-:-:S04]  /*0e20*/  VIADD R9, R10, 0x2 ;  /* 0x000000020a097836 */ /* 0x000fc80000000000 */
[----:B------:R-:W-:Y:S01]  /*0e30*/  FMUL.RZ R19, R8, R9 ;  /* 0x0000000908137220 */ /* 0x000fe2000040c000 */
[----:B------:R-:W-:-:S03]  /*0e40*/  IABS R9, R5 ;  /* 0x0000000500097213 */ /* 0x000fc60000000000 */
[----:B------:R-:W0:Y:S02]  /*0e50*/  F2I.U32.TRUNC.NTZ R8, R19 ;  /* 0x0000001300087305 */ /* 0x000e24000020f000 */
[----:B------:R-:W-:Y:S01]  /*0e60*/  IMAD.MOV R10, RZ, RZ, -R9 ;  /* 0x000000ffff0a7224 */ /* 0x000fe200078e0a09 */
[----:B------:R-:W-:-:S05]  /*0e70*/  SHF.R.U32.HI R9, RZ, 0x1f, R11 ;  /* 0x0000001fff097819 */ /* 0x000fca000001160b */
[----:B------:R-:W-:Y:S01]  /*0e80*/  IMAD.MOV R5, RZ, RZ, -R9 ;  /* 0x000000ffff057224 */ /* 0x000fe200078e0a09 */
[----:B0-----:R-:W-:-:S05]  /*0e90*/  LOP3.LUT R8, R8, 0xffff, RZ, 0xc0, !PT ;  /* 0x0000ffff08087812 */ /* 0x001fca00078ec0ff */
[----:B------:R-:W-:Y:S02]  /*0ea0*/  IMAD R8, R8, R10, R7 ;  /* 0x0000000a08087224 */ /* 0x000fe400078e0207 */
[----:B------:R-:W-:-:S03]  /*0eb0*/  IMAD.MOV.U32 R7, RZ, RZ, 0x0 ;  /* 0x00000000ff077424 */ /* 0x000fc600078e00ff */
[----:B------:R-:W-:-:S05]  /*0ec0*/  LOP3.LUT R8, R5, R8, RZ, 0x3c, !PT ;  /* 0x0000000805087212 */ /* 0x000fca00078e3cff */
[----:B------:R-:W-:Y:S02]  /*0ed0*/  IMAD.IADD R8, R9, 0x1, R8 ;  /* 0x0000000109087824 */ /* 0x000fe400078e0208 */
[----:B------:R-:W-:Y:S01]  /*0ee0*/  @!P0 IMAD.MOV.U32 R8, RZ, RZ, -0x1 ;  /* 0xffffffffff088424 */ /* 0x000fe200078e00ff */
[----:B------:R-:W-:Y:S06]  /*0ef0*/  RET.REL.NODEC R6 `(_Z9posterizePKhPhmmi) ;  /* 0xfffffff006407950 */ /* 0x000fec0003c3ffff */
.L_x_4:
[----:B------:R-:W-:-:S00]  /*0f00*/  BRA `(.L_x_4) ;  /* 0xfffffffc00fc7947 */ /* 0x000fc0000383ffff */
[----:B------:R-:W-:-:S00]  /*0f10*/  NOP ;  /* 0x0000000000007918 */ /* 0x000fc00000000000 */
        /* <DEDUP_REMOVED lines=14> */
.L_x_5:


//--------------------- .nv.shared.reserved.0     --------------------------
	.section	.nv.shared.reserved.0,"aw",@nobits
	.weak		__nv_reservedSMEM_offset_0_alias
	.size		__nv_reservedSMEM_offset_0_alias, 0, 64
	.other		__nv_reservedSMEM_offset_0_alias,@"STO_CUDA_RESERVED_SHARED STV_DEFAULT"
__nv_reservedSMEM_offset_0_alias:
	.zero		0
	.zero		64


//--------------------- .nv.constant0._Z9posterizePKhPhmmi --------------------------
	.section	.nv.constant0._Z9posterizePKhPhmmi,"a",@progbits
	.sectionflags	@""
	.align	4
.nv.constant0._Z9posterizePKhPhmmi:
	.zero		932


//--------------------- SYMBOLS --------------------------

	.type		.nv.reservedSmem.offset0,@object
	.size		.nv.reservedSmem.offset0,0x4
